//
// Generated by NVIDIA NVVM Compiler
//
// Compiler Build ID: CL-36424714
// Cuda compilation tools, release 13.0, V13.0.88
// Based on NVVM 20.0.0
//

.version 9.0
.target sm_100
.address_size 64

	// .globl	_Z6reducePiS_
// _ZZ6reducePiS_E11shared_data has been demoted

.visible .entry _Z6reducePiS_(
	.param .u64 .ptr .align 1 _Z6reducePiS__param_0,
	.param .u64 .ptr .align 1 _Z6reducePiS__param_1
)
{
	.reg .pred 	%p<5>;
	.reg .b32 	%r<25>;
	.reg .b64 	%rd<7>;
	// demoted variable
	.shared .align 4 .b8 _ZZ6reducePiS_E11shared_data[1024];
	ld.param.u64 	%rd2, [_Z6reducePiS__param_0];
	ld.param.u64 	%rd1, [_Z6reducePiS__param_1];
	cvta.to.global.u64 	%rd3, %rd2;
	mov.u32 	%r6, %ctaid.x;
	mov.u32 	%r1, %ntid.x;
	mov.u32 	%r2, %tid.x;
	mad.lo.s32 	%r7, %r6, %r1, %r2;
	mul.wide.s32 	%rd4, %r7, 4;
	add.s64 	%rd5, %rd3, %rd4;
	ld.global.u32 	%r8, [%rd5];
	shl.b32 	%r9, %r2, 2;
	mov.u32 	%r10, _ZZ6reducePiS_E11shared_data;
	add.s32 	%r11, %r10, %r9;
	st.shared.u32 	[%r11], %r8;
	bar.sync 	0;
	setp.lt.u32 	%p1, %r1, 2;
	@%p1 bra 	$L__BB0_5;
	mov.b32 	%r24, 1;
$L__BB0_2:
	shl.b32 	%r4, %r24, 1;
	mul.lo.s32 	%r5, %r4, %r2;
	setp.ge.u32 	%p2, %r5, %r1;
	@%p2 bra 	$L__BB0_4;
	add.s32 	%r13, %r5, %r24;
	shl.b32 	%r14, %r13, 2;
	add.s32 	%r16, %r10, %r14;
	ld.shared.u32 	%r17, [%r16];
	shl.b32 	%r18, %r5, 2;
	add.s32 	%r19, %r10, %r18;
	ld.shared.u32 	%r20, [%r19];
	add.s32 	%r21, %r20, %r17;
	st.shared.u32 	[%r19], %r21;
$L__BB0_4:
	bar.sync 	0;
	setp.lt.u32 	%p3, %r4, %r1;
	mov.u32 	%r24, %r4;
	@%p3 bra 	$L__BB0_2;
$L__BB0_5:
	setp.ne.s32 	%p4, %r2, 0;
	@%p4 bra 	$L__BB0_7;
	ld.shared.u32 	%r22, [_ZZ6reducePiS_E11shared_data];
	cvta.to.global.u64 	%rd6, %rd1;
	atom.global.add.u32 	%r23, [%rd6], %r22;
$L__BB0_7:
	ret;

}


// ===== COMPILED SASS (sm_100) =====

	.target	sm_100

	.elftype	@"ET_EXEC"


//--------------------- .note.nv.tkinfo           --------------------------
	.section	.note.nv.tkinfo,"",@"SHT_NOTE"
	.sectionflags	@"SHF_NOTE_NV_TKINFO"
	.tkinfo
        /*0018*/ 	.word	0x00000002
        /*0030*/ 	.string	""
        /*0030*/ 	.string	"ptxas"
        /*0030*/ 	.string	"Cuda compilation tools, release 13.0, V13.0.88"
        /*0030*/ 	.string	"Build cuda_13.0.r13.0/compiler.36424714_0"
        /*0030*/ 	.string	"-arch sm_100 -m 64 "



//--------------------- .note.nv.cuinfo           --------------------------
	.section	.note.nv.cuinfo,"",@"SHT_NOTE"
	.sectionflags	@"SHF_NOTE_NV_CUINFO"
        /*0018*/ 	.short	0x0002
        /*001a*/ 	.short	0x0064
        /*001c*/ 	.short	0x0082
	.zero		2


//--------------------- .nv.info                  --------------------------
	.section	.nv.info,"",@"SHT_CUDA_INFO"
	.align	4


	//----- nvinfo : EIATTR_REGCOUNT
	.align		4
        /*0000*/ 	.byte	0x04, 0x2f
        /*0002*/ 	.short	(.L_1 - .L_0)
	.align		4
.L_0:
        /*0004*/ 	.word	index@(_Z6reducePiS_)
        /*0008*/ 	.word	0x0000000a


	//----- nvinfo : EIATTR_FRAME_SIZE
	.align		4
.L_1:
        /*000c*/ 	.byte	0x04, 0x11
        /*000e*/ 	.short	(.L_3 - .L_2)
	.align		4
.L_2:
        /*0010*/ 	.word	index@(_Z6reducePiS_)
        /*0014*/ 	.word	0x00000000


	//----- nvinfo : EIATTR_MIN_STACK_SIZE
	.align		4
.L_3:
        /*0018*/ 	.byte	0x04, 0x12
        /*001a*/ 	.short	(.L_5 - .L_4)
	.align		4
.L_4:
        /*001c*/ 	.word	index@(_Z6reducePiS_)
        /*0020*/ 	.word	0x00000000
.L_5:


//--------------------- .nv.compat                --------------------------
	.section	.nv.compat,"",@"SHT_CUDA_COMPAT_INFO"
	.align	4
        /*0000*/ 	.byte	0x02, 0x09, 0x00, 0x00, 0x02, 0x02, 0x01, 0x00, 0x02, 0x05, 0x05, 0x00, 0x03, 0x07, 0x01, 0x01
        /*0010*/ 	.byte	0x02, 0x03, 0x00, 0x00, 0x02, 0x06, 0x01, 0x00, 0x04, 0x0b, 0x08, 0x00, 0x09, 0x00, 0x00, 0x00
        /*0020*/ 	.byte	0x00, 0x00, 0x00, 0x00


//--------------------- .nv.info._Z6reducePiS_    --------------------------
	.section	.nv.info._Z6reducePiS_,"",@"SHT_CUDA_INFO"
	.sectionflags	@""
	.align	4


	//----- nvinfo : EIATTR_CUDA_API_VERSION
	.align		4
        /*0000*/ 	.byte	0x04, 0x37
        /*0002*/ 	.short	(.L_7 - .L_6)
.L_6:
        /*0004*/ 	.word	0x00000082


	//----- nvinfo : EIATTR_KPARAM_INFO
	.align		4
.L_7:
        /*0008*/ 	.byte	0x04, 0x17
        /*000a*/ 	.short	(.L_9 - .L_8)
.L_8:
        /*000c*/ 	.word	0x00000000
        /*0010*/ 	.short	0x0001
        /*0012*/ 	.short	0x0008
        /*0014*/ 	.byte	0x00, 0xf5, 0x21, 0x00


	//----- nvinfo : EIATTR_KPARAM_INFO
	.align		4
.L_9:
        /*0018*/ 	.byte	0x04, 0x17
        /*001a*/ 	.short	(.L_11 - .L_10)
.L_10:
        /*001c*/ 	.word	0x00000000
        /*0020*/ 	.short	0x0000
        /*0022*/ 	.short	0x0000
        /*0024*/ 	.byte	0x00, 0xf5, 0x21, 0x00


	//----- nvinfo : EIATTR_SPARSE_MMA_MASK
	.align		4
.L_11:
        /*0028*/ 	.byte	0x03, 0x50
        /*002a*/ 	.short	0x0000


	//----- nvinfo : EIATTR_MAXREG_COUNT
	.align		4
        /*002c*/ 	.byte	0x03, 0x1b
        /*002e*/ 	.short	0x00ff


	//----- nvinfo : EIATTR_NUM_BARRIERS
	.align		4
        /*0030*/ 	.byte	0x02, 0x4c
        /*0032*/ 	.byte	0x01
	.zero		1


	//----- nvinfo : EIATTR_MERCURY_ISA_VERSION
	.align		4
        /*0034*/ 	.byte	0x03, 0x5f
        /*0036*/ 	.short	0x0101


	//----- nvinfo : EIATTR_VRC_CTA_INIT_COUNT
	.align		4
        /*0038*/ 	.byte	0x02, 0x4a
	.zero		1
	.zero		1


	//----- nvinfo : EIATTR_EXIT_INSTR_OFFSETS
	.align		4
        /*003c*/ 	.byte	0x04, 0x1c
        /*003e*/ 	.short	(.L_13 - .L_12)


	//   ....[0]....
.L_12:
        /*0040*/ 	.word	0x00000210


	//   ....[1]....
        /*0044*/ 	.word	0x00000280


	//----- nvinfo : EIATTR_CBANK_PARAM_SIZE
	.align		4
.L_13:
        /*0048*/ 	.byte	0x03, 0x19
        /*004a*/ 	.short	0x0010


	//----- nvinfo : EIATTR_PARAM_CBANK
	.align		4
        /*004c*/ 	.byte	0x04, 0x0a
        /*004e*/ 	.short	(.L_15 - .L_14)
	.align		4
.L_14:
        /*0050*/ 	.word	index@(.nv.constant0._Z6reducePiS_)
        /*0054*/ 	.short	0x0380
        /*0056*/ 	.short	0x0010


	//----- nvinfo : EIATTR_SW_WAR
	.align		4
.L_15:
        /*0058*/ 	.byte	0x04, 0x36
        /*005a*/ 	.short	(.L_17 - .L_16)
.L_16:
        /*005c*/ 	.word	0x00000008
.L_17:


//--------------------- .nv.callgraph             --------------------------
	.section	.nv.callgraph,"",@"SHT_CUDA_CALLGRAPH"
	.align	4
	.sectionentsize	8
	.align		4
        /*0000*/ 	.word	0x00000000
	.align		4
        /*0004*/ 	.word	0xffffffff
	.align		4
        /*0008*/ 	.word	0x00000000
	.align		4
        /*000c*/ 	.word	0xfffffffe
	.align		4
        /*0010*/ 	.word	0x00000000
	.align		4
        /*0014*/ 	.word	0xfffffffd
	.align		4
        /*0018*/ 	.word	0x00000000
	.align		4
        /*001c*/ 	.word	0xfffffffc


//--------------------- .text._Z6reducePiS_       --------------------------
	.section	.text._Z6reducePiS_,"ax",@progbits
	.align	128
        .global         _Z6reducePiS_
        .type           _Z6reducePiS_,@function
        .size           _Z6reducePiS_,(.L_x_3 - _Z6reducePiS_)
        .other          _Z6reducePiS_,@"STO_CUDA_ENTRY STV_DEFAULT"
_Z6reducePiS_:
.text._Z6reducePiS_:
[----:B------:R-:W-:Y:S01]  /*0000*/  LDC R1, c[0x0][0x37c] ;  /* 0x0000df00ff017b82 */ /* 0x000fe20000000800 */
[----:B------:R-:W0:Y:S07]  /*0010*/  S2R R7, SR_TID.X ;  /* 0x0000000000077919 */ /* 0x000e2e0000002100 */
[----:B------:R-:W0:Y:S01]  /*0020*/  S2UR UR4, SR_CTAID.X ;  /* 0x00000000000479c3 */ /* 0x000e220000002500 */
[----:B------:R-:W1:Y:S07]  /*0030*/  LDCU.64 UR8, c[0x0][0x358] ;  /* 0x00006b00ff0877ac */ /* 0x000e6e0008000a00 */
[----:B------:R-:W0:Y:S08]  /*0040*/  LDC R4, c[0x0][0x360] ;  /* 0x0000d800ff047b82 */ /* 0x000e300000000800 */
[----:B------:R-:W2:Y:S01]  /*0050*/  LDC.64 R2, c[0x0][0x380] ;  /* 0x0000e000ff027b82 */ /* 0x000ea20000000a00 */
[----:B0-----:R-:W-:-:S04]  /*0060*/  IMAD R5, R4, UR4, R7 ;  /* 0x0000000404057c24 */ /* 0x001fc8000f8e0207 */
[----:B--2---:R-:W-:-:S06]  /*0070*/  IMAD.WIDE R2, R5, 0x4, R2 ;  /* 0x0000000405027825 */ /* 0x004fcc00078e0202 */
[----:B-1----:R-:W2:Y:S01]  /*0080*/  LDG.E R2, desc[UR8][R2.64] ;  /* 0x0000000802027981 */ /* 0x002ea2000c1e1900 */
[----:B------:R-:W0:Y:S01]  /*0090*/  S2UR UR5, SR_CgaCtaId ;  /* 0x00000000000579c3 */ /* 0x000e220000008800 */
[----:B------:R-:W-:Y:S01]  /*00a0*/  UMOV UR4, 0x400 ;  /* 0x0000040000047882 */ /* 0x000fe20000000000 */
[----:B------:R-:W-:Y:S02]  /*00b0*/  ISETP.GE.U32.AND P1, PT, R4, 0x2, PT ;  /* 0x000000020400780c */ /* 0x000fe40003f26070 */
[----:B------:R-:W-:Y:S01]  /*00c0*/  ISETP.NE.AND P0, PT, R7, RZ, PT ;  /* 0x000000ff0700720c */ /* 0x000fe20003f05270 */
[----:B0-----:R-:W-:-:S06]  /*00d0*/  ULEA UR4, UR5, UR4, 0x18 ;  /* 0x0000000405047291 */ /* 0x001fcc000f8ec0ff */
[----:B------:R-:W-:-:S05]  /*00e0*/  LEA R5, R7, UR4, 0x2 ;  /* 0x0000000407057c11 */ /* 0x000fca000f8e10ff */
[----:B--2---:R0:W-:Y:S01]  /*00f0*/  STS [R5], R2 ;  /* 0x0000000205007388 */ /* 0x0041e20000000800 */
[----:B------:R-:W-:Y:S06]  /*0100*/  BAR.SYNC.DEFER_BLOCKING 0x0 ;  /* 0x0000000000007b1d */ /* 0x000fec0000010000 */
[----:B------:R-:W-:Y:S05]  /*0110*/  @!P1 BRA `(.L_x_0) ;  /* 0x00000000003c9947 */ /* 0x000fea0003800000 */
[----:B------:R-:W-:-:S05]  /*0120*/  UMOV UR5, 0x1 ;  /* 0x0000000100057882 */ /* 0x000fca0000000000 */
.L_x_1:
[----:B------:R-:W-:-:S06]  /*0130*/  USHF.L.U32 UR6, UR5, 0x1, URZ ;  /* 0x0000000105067899 */ /* 0x000fcc00080006ff */
[----:B------:R-:W-:-:S05]  /*0140*/  IMAD R3, R7, UR6, RZ ;  /* 0x0000000607037c24 */ /* 0x000fca000f8e02ff */
[----:B------:R-:W-:-:S13]  /*0150*/  ISETP.GE.U32.AND P1, PT, R3, R4, PT ;  /* 0x000000040300720c */ /* 0x000fda0003f26070 */
[C---:B------:R-:W-:Y:S01]  /*0160*/  @!P1 VIADD R0, R3.reuse, UR5 ;  /* 0x0000000503009c36 */ /* 0x040fe20008000000 */
[----:B0-----:R-:W-:Y:S01]  /*0170*/  @!P1 LEA R2, R3, UR4, 0x2 ;  /* 0x0000000403029c11 */ /* 0x001fe2000f8e10ff */
[----:B------:R-:W-:-:S03]  /*0180*/  UMOV UR5, UR6 ;  /* 0x0000000600057c82 */ /* 0x000fc60008000000 */
[----:B------:R-:W-:Y:S01]  /*0190*/  @!P1 LEA R0, R0, UR4, 0x2 ;  /* 0x0000000400009c11 */ /* 0x000fe2000f8e10ff */
[----:B------:R-:W-:Y:S05]  /*01a0*/  @!P1 LDS R3, [R2] ;  /* 0x0000000002039984 */ /* 0x000fea0000000800 */
[----:B------:R-:W0:Y:S02]  /*01b0*/  @!P1 LDS R0, [R0] ;  /* 0x0000000000009984 */ /* 0x000e240000000800 */
[----:B0-----:R-:W-:-:S05]  /*01c0*/  @!P1 IMAD.IADD R3, R0, 0x1, R3 ;  /* 0x0000000100039824 */ /* 0x001fca00078e0203 */
[----:B------:R1:W-:Y:S01]  /*01d0*/  @!P1 STS [R2], R3 ;  /* 0x0000000302009388 */ /* 0x0003e20000000800 */
[----:B------:R-:W-:Y:S01]  /*01e0*/  BAR.SYNC.DEFER_BLOCKING 0x0 ;  /* 0x0000000000007b1d */ /* 0x000fe20000010000 */
[----:B------:R-:W-:-:S13]  /*01f0*/  ISETP.LE.U32.AND P1, PT, R4, UR6, PT ;  /* 0x0000000604007c0c */ /* 0x000fda000bf23070 */
[----:B-1----:R-:W-:Y:S05]  /*0200*/  @!P1 BRA `(.L_x_1) ;  /* 0xfffffffc00c89947 */ /* 0x002fea000383ffff */
.L_x_0:
[----:B------:R-:W-:Y:S05]  /*0210*/  @P0 EXIT ;  /* 0x000000000000094d */ /* 0x000fea0003800000 */
[----:B------:R-:W1:Y:S01]  /*0220*/  S2UR UR5, SR_CgaCtaId ;  /* 0x00000000000579c3 */ /* 0x000e620000008800 */
[----:B------:R-:W-:-:S07]  /*0230*/  UMOV UR4, 0x400 ;  /* 0x0000040000047882 */ /* 0x000fce0000000000 */
[----:B0-----:R-:W0:Y:S01]  /*0240*/  LDC.64 R2, c[0x0][0x388] ;  /* 0x0000e200ff027b82 */ /* 0x001e220000000a00 */
[----:B-1----:R-:W-:-:S09]  /*0250*/  ULEA UR4, UR5, UR4, 0x18 ;  /* 0x0000000405047291 */ /* 0x002fd2000f8ec0ff */
[----:B------:R-:W0:Y:S04]  /*0260*/  LDS R5, [UR4] ;  /* 0x00000004ff057984 */ /* 0x000e280008000800 */
[----:B0-----:R-:W-:Y:S01]  /*0270*/  REDG.E.ADD.STRONG.GPU desc[UR8][R2.64], R5 ;  /* 0x000000050200798e */ /* 0x001fe2000c12e108 */
[----:B------:R-:W-:Y:S05]  /*0280*/  EXIT ;  /* 0x000000000000794d */ /* 0x000fea0003800000 */
.L_x_2:
[----:B------:R-:W-:-:S00]  /*0290*/  BRA `(.L_x_2) ;  /* 0xfffffffc00fc7947 */ /* 0x000fc0000383ffff */
[----:B------:R-:W-:-:S00]  /*02a0*/  NOP ;  /* 0x0000000000007918 */ /* 0x000fc00000000000 */
        /* <DEDUP_REMOVED lines=13> */
.L_x_3:


//--------------------- .nv.shared._Z6reducePiS_  --------------------------
	.section	.nv.shared._Z6reducePiS_,"aw",@nobits
	.sectionflags	@""
	.align	4
.nv.shared._Z6reducePiS_:
	.zero		2048


//--------------------- .nv.shared.reserved.0     --------------------------
	.section	.nv.shared.reserved.0,"aw",@nobits
	.weak		__nv_reservedSMEM_offset_0_alias
	.size		__nv_reservedSMEM_offset_0_alias, 0, 64
	.other		__nv_reservedSMEM_offset_0_alias,@"STO_CUDA_RESERVED_SHARED STV_DEFAULT"
__nv_reservedSMEM_offset_0_alias:
	.zero		0
	.zero		64


//--------------------- .nv.constant0._Z6reducePiS_ --------------------------
	.section	.nv.constant0._Z6reducePiS_,"a",@progbits
	.sectionflags	@""
	.align	4
.nv.constant0._Z6reducePiS_:
	.zero		912


//--------------------- SYMBOLS --------------------------

	.type		.nv.reservedSmem.offset0,@object
	.size		.nv.reservedSmem.offset0,0x4
	.type		.nv.reservedSmem.cap,@object
	.size		.nv.reservedSmem.cap,0x4
